//
// Generated by NVIDIA NVVM Compiler
//
// Compiler Build ID: CL-36424714
// Cuda compilation tools, release 13.0, V13.0.88
// Based on NVVM 20.0.0
//

.version 9.0
.target sm_100
.address_size 64

	// .globl	_Z11helloKernelPi

.visible .entry _Z11helloKernelPi(
	.param .u64 .ptr .align 1 _Z11helloKernelPi_param_0
)
{
	.reg .pred 	%p<2>;
	.reg .b32 	%r<5>;
	.reg .b64 	%rd<3>;

	ld.param.u64 	%rd1, [_Z11helloKernelPi_param_0];
	mov.u32 	%r1, %tid.x;
	mov.u32 	%r2, %ctaid.x;
	or.b32  	%r3, %r1, %r2;
	setp.ne.s32 	%p1, %r3, 0;
	@%p1 bra 	$L__BB0_2;
	cvta.to.global.u64 	%rd2, %rd1;
	mov.b32 	%r4, 42;
	st.global.u32 	[%rd2], %r4;
$L__BB0_2:
	ret;

}


// ===== COMPILED SASS (sm_100) =====

	.target	sm_100

	.elftype	@"ET_EXEC"


//--------------------- .note.nv.tkinfo           --------------------------
	.section	.note.nv.tkinfo,"",@"SHT_NOTE"
	.sectionflags	@"SHF_NOTE_NV_TKINFO"
	.tkinfo
        /*0018*/ 	.word	0x00000002
        /*0030*/ 	.string	""
        /*0030*/ 	.string	"ptxas"
        /*0030*/ 	.string	"Cuda compilation tools, release 13.0, V13.0.88"
        /*0030*/ 	.string	"Build cuda_13.0.r13.0/compiler.36424714_0"
        /*0030*/ 	.string	"-arch sm_100 -m 64 "



//--------------------- .note.nv.cuinfo           --------------------------
	.section	.note.nv.cuinfo,"",@"SHT_NOTE"
	.sectionflags	@"SHF_NOTE_NV_CUINFO"
        /*0018*/ 	.short	0x0002
        /*001a*/ 	.short	0x0064
        /*001c*/ 	.short	0x0082
	.zero		2


//--------------------- .nv.info                  --------------------------
	.section	.nv.info,"",@"SHT_CUDA_INFO"
	.align	4


	//----- nvinfo : EIATTR_REGCOUNT
	.align		4
        /*0000*/ 	.byte	0x04, 0x2f
        /*0002*/ 	.short	(.L_1 - .L_0)
	.align		4
.L_0:
        /*0004*/ 	.word	index@(_Z11helloKernelPi)
        /*0008*/ 	.word	0x00000008


	//----- nvinfo : EIATTR_FRAME_SIZE
	.align		4
.L_1:
        /*000c*/ 	.byte	0x04, 0x11
        /*000e*/ 	.short	(.L_3 - .L_2)
	.align		4
.L_2:
        /*0010*/ 	.word	index@(_Z11helloKernelPi)
        /*0014*/ 	.word	0x00000000


	//----- nvinfo : EIATTR_MIN_STACK_SIZE
	.align		4
.L_3:
        /*0018*/ 	.byte	0x04, 0x12
        /*001a*/ 	.short	(.L_5 - .L_4)
	.align		4
.L_4:
        /*001c*/ 	.word	index@(_Z11helloKernelPi)
        /*0020*/ 	.word	0x00000000
.L_5:


//--------------------- .nv.compat                --------------------------
	.section	.nv.compat,"",@"SHT_CUDA_COMPAT_INFO"
	.align	4
        /*0000*/ 	.byte	0x02, 0x09, 0x00, 0x00, 0x02, 0x02, 0x01, 0x00, 0x02, 0x05, 0x05, 0x00, 0x03, 0x07, 0x01, 0x01
        /*0010*/ 	.byte	0x02, 0x03, 0x00, 0x00, 0x02, 0x06, 0x01, 0x00, 0x04, 0x0b, 0x08, 0x00, 0x09, 0x00, 0x00, 0x00
        /*0020*/ 	.byte	0x00, 0x00, 0x00, 0x00


//--------------------- .nv.info._Z11helloKernelPi --------------------------
	.section	.nv.info._Z11helloKernelPi,"",@"SHT_CUDA_INFO"
	.sectionflags	@""
	.align	4


	//----- nvinfo : EIATTR_CUDA_API_VERSION
	.align		4
        /*0000*/ 	.byte	0x04, 0x37
        /*0002*/ 	.short	(.L_7 - .L_6)
.L_6:
        /*0004*/ 	.word	0x00000082


	//----- nvinfo : EIATTR_KPARAM_INFO
	.align		4
.L_7:
        /*0008*/ 	.byte	0x04, 0x17
        /*000a*/ 	.short	(.L_9 - .L_8)
.L_8:
        /*000c*/ 	.word	0x00000000
        /*0010*/ 	.short	0x0000
        /*0012*/ 	.short	0x0000
        /*0014*/ 	.byte	0x00, 0xf5, 0x21, 0x00


	//----- nvinfo : EIATTR_SPARSE_MMA_MASK
	.align		4
.L_9:
        /*0018*/ 	.byte	0x03, 0x50
        /*001a*/ 	.short	0x0000


	//----- nvinfo : EIATTR_MAXREG_COUNT
	.align		4
        /*001c*/ 	.byte	0x03, 0x1b
        /*001e*/ 	.short	0x00ff


	//----- nvinfo : EIATTR_MERCURY_ISA_VERSION
	.align		4
        /*0020*/ 	.byte	0x03, 0x5f
        /*0022*/ 	.short	0x0101


	//----- nvinfo : EIATTR_VRC_CTA_INIT_COUNT
	.align		4
        /*0024*/ 	.byte	0x02, 0x4a
	.zero		1
	.zero		1


	//----- nvinfo : EIATTR_EXIT_INSTR_OFFSETS
	.align		4
        /*0028*/ 	.byte	0x04, 0x1c
        /*002a*/ 	.short	(.L_11 - .L_10)


	//   ....[0]....
.L_10:
        /*002c*/ 	.word	0x00000040


	//   ....[1]....
        /*0030*/ 	.word	0x00000090


	//----- nvinfo : EIATTR_CBANK_PARAM_SIZE
	.align		4
.L_11:
        /*0034*/ 	.byte	0x03, 0x19
        /*0036*/ 	.short	0x0008


	//----- nvinfo : EIATTR_PARAM_CBANK
	.align		4
        /*0038*/ 	.byte	0x04, 0x0a
        /*003a*/ 	.short	(.L_13 - .L_12)
	.align		4
.L_12:
        /*003c*/ 	.word	index@(.nv.constant0._Z11helloKernelPi)
        /*0040*/ 	.short	0x0380
        /*0042*/ 	.short	0x0008


	//----- nvinfo : EIATTR_SW_WAR
	.align		4
.L_13:
        /*0044*/ 	.byte	0x04, 0x36
        /*0046*/ 	.short	(.L_15 - .L_14)
.L_14:
        /*0048*/ 	.word	0x00000008
.L_15:


//--------------------- .nv.callgraph             --------------------------
	.section	.nv.callgraph,"",@"SHT_CUDA_CALLGRAPH"
	.align	4
	.sectionentsize	8
	.align		4
        /*0000*/ 	.word	0x00000000
	.align		4
        /*0004*/ 	.word	0xffffffff
	.align		4
        /*0008*/ 	.word	0x00000000
	.align		4
        /*000c*/ 	.word	0xfffffffe
	.align		4
        /*0010*/ 	.word	0x00000000
	.align		4
        /*0014*/ 	.word	0xfffffffd
	.align		4
        /*0018*/ 	.word	0x00000000
	.align		4
        /*001c*/ 	.word	0xfffffffc


//--------------------- .text._Z11helloKernelPi   --------------------------
	.section	.text._Z11helloKernelPi,"ax",@progbits
	.align	128
        .global         _Z11helloKernelPi
        .type           _Z11helloKernelPi,@function
        .size           _Z11helloKernelPi,(.L_x_1 - _Z11helloKernelPi)
        .other          _Z11helloKernelPi,@"STO_CUDA_ENTRY STV_DEFAULT"
_Z11helloKernelPi:
.text._Z11helloKernelPi:
[----:B------:R-:W-:Y:S01]  /*0000*/  LDC R1, c[0x0][0x37c] ;  /* 0x0000df00ff017b82 */ /* 0x000fe20000000800 */
[----:B------:R-:W0:Y:S07]  /*0010*/  S2R R0, SR_TID.X ;  /* 0x0000000000007919 */ /* 0x000e2e0000002100 */
[----:B------:R-:W0:Y:S02]  /*0020*/  S2UR UR4, SR_CTAID.X ;  /* 0x00000000000479c3 */ /* 0x000e240000002500 */
[----:B0-----:R-:W-:-:S13]  /*0030*/  LOP3.LUT P0, RZ, R0, UR4, RZ, 0xfc, !PT ;  /* 0x0000000400ff7c12 */ /* 0x001fda000f80fcff */
[----:B------:R-:W-:Y:S05]  /*0040*/  @P0 EXIT ;  /* 0x000000000000094d */ /* 0x000fea0003800000 */
[----:B------:R-:W0:Y:S01]  /*0050*/  LDC.64 R2, c[0x0][0x380] ;  /* 0x0000e000ff027b82 */ /* 0x000e220000000a00 */
[----:B------:R-:W0:Y:S01]  /*0060*/  LDCU.64 UR4, c[0x0][0x358] ;  /* 0x00006b00ff0477ac */ /* 0x000e220008000a00 */
[----:B------:R-:W-:-:S05]  /*0070*/  HFMA2 R5, -RZ, RZ, 0, 2.50339508056640625e-06 ;  /* 0x0000002aff057431 */ /* 0x000fca00000001ff */
[----:B0-----:R-:W-:Y:S01]  /*0080*/  STG.E desc[UR4][R2.64], R5 ;  /* 0x0000000502007986 */ /* 0x001fe2000c101904 */
[----:B------:R-:W-:Y:S05]  /*0090*/  EXIT ;  /* 0x000000000000794d */ /* 0x000fea0003800000 */
.L_x_0:
[----:B------:R-:W-:-:S00]  /*00a0*/  BRA `(.L_x_0) ;  /* 0xfffffffc00fc7947 */ /* 0x000fc0000383ffff */
[----:B------:R-:W-:-:S00]  /*00b0*/  NOP ;  /* 0x0000000000007918 */ /* 0x000fc00000000000 */
        /* <DEDUP_REMOVED lines=12> */
.L_x_1:


//--------------------- .nv.shared.reserved.0     --------------------------
	.section	.nv.shared.reserved.0,"aw",@nobits
	.weak		__nv_reservedSMEM_offset_0_alias
	.size		__nv_reservedSMEM_offset_0_alias, 0, 64
	.other		__nv_reservedSMEM_offset_0_alias,@"STO_CUDA_RESERVED_SHARED STV_DEFAULT"
__nv_reservedSMEM_offset_0_alias:
	.zero		0
	.zero		64


//--------------------- .nv.constant0._Z11helloKernelPi --------------------------
	.section	.nv.constant0._Z11helloKernelPi,"a",@progbits
	.sectionflags	@""
	.align	4
.nv.constant0._Z11helloKernelPi:
	.zero		904


//--------------------- SYMBOLS --------------------------

	.type		.nv.reservedSmem.offset0,@object
	.size		.nv.reservedSmem.offset0,0x4
